//
// Generated by NVIDIA NVVM Compiler
//
// Compiler Build ID: CL-36424714
// Cuda compilation tools, release 13.0, V13.0.88
// Based on NVVM 20.0.0
//

.version 9.0
.target sm_100
.address_size 64

	// .globl	_Z20constant_fill_kernelPffi

.visible .entry _Z20constant_fill_kernelPffi(
	.param .u64 .ptr .align 1 _Z20constant_fill_kernelPffi_param_0,
	.param .f32 _Z20constant_fill_kernelPffi_param_1,
	.param .u32 _Z20constant_fill_kernelPffi_param_2
)
{
	.reg .pred 	%p<2>;
	.reg .b32 	%r<6>;
	.reg .b32 	%f<2>;
	.reg .b64 	%rd<5>;

	ld.param.u64 	%rd1, [_Z20constant_fill_kernelPffi_param_0];
	ld.param.f32 	%f1, [_Z20constant_fill_kernelPffi_param_1];
	ld.param.u32 	%r2, [_Z20constant_fill_kernelPffi_param_2];
	mov.u32 	%r3, %ctaid.x;
	mov.u32 	%r4, %ntid.x;
	mov.u32 	%r5, %tid.x;
	mad.lo.s32 	%r1, %r3, %r4, %r5;
	setp.ge.s32 	%p1, %r1, %r2;
	@%p1 bra 	$L__BB0_2;
	cvta.to.global.u64 	%rd2, %rd1;
	mul.wide.s32 	%rd3, %r1, 4;
	add.s64 	%rd4, %rd2, %rd3;
	st.global.f32 	[%rd4], %f1;
$L__BB0_2:
	ret;

}


// ===== COMPILED SASS (sm_100) =====

	.target	sm_100

	.elftype	@"ET_EXEC"


//--------------------- .note.nv.tkinfo           --------------------------
	.section	.note.nv.tkinfo,"",@"SHT_NOTE"
	.sectionflags	@"SHF_NOTE_NV_TKINFO"
	.tkinfo
        /*0018*/ 	.word	0x00000002
        /*0030*/ 	.string	""
        /*0030*/ 	.string	"ptxas"
        /*0030*/ 	.string	"Cuda compilation tools, release 13.0, V13.0.88"
        /*0030*/ 	.string	"Build cuda_13.0.r13.0/compiler.36424714_0"
        /*0030*/ 	.string	"-arch sm_100 -m 64 "



//--------------------- .note.nv.cuinfo           --------------------------
	.section	.note.nv.cuinfo,"",@"SHT_NOTE"
	.sectionflags	@"SHF_NOTE_NV_CUINFO"
        /*0018*/ 	.short	0x0002
        /*001a*/ 	.short	0x0064
        /*001c*/ 	.short	0x0082
	.zero		2


//--------------------- .nv.info                  --------------------------
	.section	.nv.info,"",@"SHT_CUDA_INFO"
	.align	4


	//----- nvinfo : EIATTR_REGCOUNT
	.align		4
        /*0000*/ 	.byte	0x04, 0x2f
        /*0002*/ 	.short	(.L_1 - .L_0)
	.align		4
.L_0:
        /*0004*/ 	.word	index@(_Z20constant_fill_kernelPffi)
        /*0008*/ 	.word	0x0000000a


	//----- nvinfo : EIATTR_FRAME_SIZE
	.align		4
.L_1:
        /*000c*/ 	.byte	0x04, 0x11
        /*000e*/ 	.short	(.L_3 - .L_2)
	.align		4
.L_2:
        /*0010*/ 	.word	index@(_Z20constant_fill_kernelPffi)
        /*0014*/ 	.word	0x00000000


	//----- nvinfo : EIATTR_MIN_STACK_SIZE
	.align		4
.L_3:
        /*0018*/ 	.byte	0x04, 0x12
        /*001a*/ 	.short	(.L_5 - .L_4)
	.align		4
.L_4:
        /*001c*/ 	.word	index@(_Z20constant_fill_kernelPffi)
        /*0020*/ 	.word	0x00000000
.L_5:


//--------------------- .nv.compat                --------------------------
	.section	.nv.compat,"",@"SHT_CUDA_COMPAT_INFO"
	.align	4
        /*0000*/ 	.byte	0x02, 0x09, 0x00, 0x00, 0x02, 0x02, 0x01, 0x00, 0x02, 0x05, 0x05, 0x00, 0x03, 0x07, 0x01, 0x01
        /*0010*/ 	.byte	0x02, 0x03, 0x00, 0x00, 0x02, 0x06, 0x01, 0x00, 0x04, 0x0b, 0x08, 0x00, 0x09, 0x00, 0x00, 0x00
        /*0020*/ 	.byte	0x00, 0x00, 0x00, 0x00


//--------------------- .nv.info._Z20constant_fill_kernelPffi --------------------------
	.section	.nv.info._Z20constant_fill_kernelPffi,"",@"SHT_CUDA_INFO"
	.sectionflags	@""
	.align	4


	//----- nvinfo : EIATTR_CUDA_API_VERSION
	.align		4
        /*0000*/ 	.byte	0x04, 0x37
        /*0002*/ 	.short	(.L_7 - .L_6)
.L_6:
        /*0004*/ 	.word	0x00000082


	//----- nvinfo : EIATTR_KPARAM_INFO
	.align		4
.L_7:
        /*0008*/ 	.byte	0x04, 0x17
        /*000a*/ 	.short	(.L_9 - .L_8)
.L_8:
        /*000c*/ 	.word	0x00000000
        /*0010*/ 	.short	0x0002
        /*0012*/ 	.short	0x000c
        /*0014*/ 	.byte	0x00, 0xf0, 0x11, 0x00


	//----- nvinfo : EIATTR_KPARAM_INFO
	.align		4
.L_9:
        /*0018*/ 	.byte	0x04, 0x17
        /*001a*/ 	.short	(.L_11 - .L_10)
.L_10:
        /*001c*/ 	.word	0x00000000
        /*0020*/ 	.short	0x0001
        /*0022*/ 	.short	0x0008
        /*0024*/ 	.byte	0x00, 0xf0, 0x11, 0x00


	//----- nvinfo : EIATTR_KPARAM_INFO
	.align		4
.L_11:
        /*0028*/ 	.byte	0x04, 0x17
        /*002a*/ 	.short	(.L_13 - .L_12)
.L_12:
        /*002c*/ 	.word	0x00000000
        /*0030*/ 	.short	0x0000
        /*0032*/ 	.short	0x0000
        /*0034*/ 	.byte	0x00, 0xf5, 0x21, 0x00


	//----- nvinfo : EIATTR_SPARSE_MMA_MASK
	.align		4
.L_13:
        /*0038*/ 	.byte	0x03, 0x50
        /*003a*/ 	.short	0x0000


	//----- nvinfo : EIATTR_MAXREG_COUNT
	.align		4
        /*003c*/ 	.byte	0x03, 0x1b
        /*003e*/ 	.short	0x00ff


	//----- nvinfo : EIATTR_MERCURY_ISA_VERSION
	.align		4
        /*0040*/ 	.byte	0x03, 0x5f
        /*0042*/ 	.short	0x0101


	//----- nvinfo : EIATTR_VRC_CTA_INIT_COUNT
	.align		4
        /*0044*/ 	.byte	0x02, 0x4a
	.zero		1
	.zero		1


	//----- nvinfo : EIATTR_EXIT_INSTR_OFFSETS
	.align		4
        /*0048*/ 	.byte	0x04, 0x1c
        /*004a*/ 	.short	(.L_15 - .L_14)


	//   ....[0]....
.L_14:
        /*004c*/ 	.word	0x00000070


	//   ....[1]....
        /*0050*/ 	.word	0x000000d0


	//----- nvinfo : EIATTR_CBANK_PARAM_SIZE
	.align		4
.L_15:
        /*0054*/ 	.byte	0x03, 0x19
        /*0056*/ 	.short	0x0010


	//----- nvinfo : EIATTR_PARAM_CBANK
	.align		4
        /*0058*/ 	.byte	0x04, 0x0a
        /*005a*/ 	.short	(.L_17 - .L_16)
	.align		4
.L_16:
        /*005c*/ 	.word	index@(.nv.constant0._Z20constant_fill_kernelPffi)
        /*0060*/ 	.short	0x0380
        /*0062*/ 	.short	0x0010


	//----- nvinfo : EIATTR_SW_WAR
	.align		4
.L_17:
        /*0064*/ 	.byte	0x04, 0x36
        /*0066*/ 	.short	(.L_19 - .L_18)
.L_18:
        /*0068*/ 	.word	0x00000008
.L_19:


//--------------------- .nv.callgraph             --------------------------
	.section	.nv.callgraph,"",@"SHT_CUDA_CALLGRAPH"
	.align	4
	.sectionentsize	8
	.align		4
        /*0000*/ 	.word	0x00000000
	.align		4
        /*0004*/ 	.word	0xffffffff
	.align		4
        /*0008*/ 	.word	0x00000000
	.align		4
        /*000c*/ 	.word	0xfffffffe
	.align		4
        /*0010*/ 	.word	0x00000000
	.align		4
        /*0014*/ 	.word	0xfffffffd
	.align		4
        /*0018*/ 	.word	0x00000000
	.align		4
        /*001c*/ 	.word	0xfffffffc


//--------------------- .text._Z20constant_fill_kernelPffi --------------------------
	.section	.text._Z20constant_fill_kernelPffi,"ax",@progbits
	.align	128
        .global         _Z20constant_fill_kernelPffi
        .type           _Z20constant_fill_kernelPffi,@function
        .size           _Z20constant_fill_kernelPffi,(.L_x_1 - _Z20constant_fill_kernelPffi)
        .other          _Z20constant_fill_kernelPffi,@"STO_CUDA_ENTRY STV_DEFAULT"
_Z20constant_fill_kernelPffi:
.text._Z20constant_fill_kernelPffi:
[----:B------:R-:W-:Y:S01]  /*0000*/  LDC R1, c[0x0][0x37c] ;  /* 0x0000df00ff017b82 */ /* 0x000fe20000000800 */
[----:B------:R-:W0:Y:S07]  /*0010*/  S2R R0, SR_TID.X ;  /* 0x0000000000007919 */ /* 0x000e2e0000002100 */
[----:B------:R-:W0:Y:S01]  /*0020*/  S2UR UR4, SR_CTAID.X ;  /* 0x00000000000479c3 */ /* 0x000e220000002500 */
[----:B------:R-:W1:Y:S07]  /*0030*/  LDCU UR5, c[0x0][0x38c] ;  /* 0x00007180ff0577ac */ /* 0x000e6e0008000800 */
[----:B------:R-:W0:Y:S02]  /*0040*/  LDC R5, c[0x0][0x360] ;  /* 0x0000d800ff057b82 */ /* 0x000e240000000800 */
[----:B0-----:R-:W-:-:S05]  /*0050*/  IMAD R5, R5, UR4, R0 ;  /* 0x0000000405057c24 */ /* 0x001fca000f8e0200 */
[----:B-1----:R-:W-:-:S13]  /*0060*/  ISETP.GE.AND P0, PT, R5, UR5, PT ;  /* 0x0000000505007c0c */ /* 0x002fda000bf06270 */
[----:B------:R-:W-:Y:S05]  /*0070*/  @P0 EXIT ;  /* 0x000000000000094d */ /* 0x000fea0003800000 */
[----:B------:R-:W0:Y:S01]  /*0080*/  LDC.64 R2, c[0x0][0x380] ;  /* 0x0000e000ff027b82 */ /* 0x000e220000000a00 */
[----:B------:R-:W1:Y:S07]  /*0090*/  LDCU.64 UR4, c[0x0][0x358] ;  /* 0x00006b00ff0477ac */ /* 0x000e6e0008000a00 */
[----:B------:R-:W1:Y:S01]  /*00a0*/  LDC R7, c[0x0][0x388] ;  /* 0x0000e200ff077b82 */ /* 0x000e620000000800 */
[----:B0-----:R-:W-:-:S05]  /*00b0*/  IMAD.WIDE R2, R5, 0x4, R2 ;  /* 0x0000000405027825 */ /* 0x001fca00078e0202 */
[----:B-1----:R-:W-:Y:S01]  /*00c0*/  STG.E desc[UR4][R2.64], R7 ;  /* 0x0000000702007986 */ /* 0x002fe2000c101904 */
[----:B------:R-:W-:Y:S05]  /*00d0*/  EXIT ;  /* 0x000000000000794d */ /* 0x000fea0003800000 */
.L_x_0:
[----:B------:R-:W-:-:S00]  /*00e0*/  BRA `(.L_x_0) ;  /* 0xfffffffc00fc7947 */ /* 0x000fc0000383ffff */
[----:B------:R-:W-:-:S00]  /*00f0*/  NOP ;  /* 0x0000000000007918 */ /* 0x000fc00000000000 */
        /* <DEDUP_REMOVED lines=8> */
.L_x_1:


//--------------------- .nv.shared.reserved.0     --------------------------
	.section	.nv.shared.reserved.0,"aw",@nobits
	.weak		__nv_reservedSMEM_offset_0_alias
	.size		__nv_reservedSMEM_offset_0_alias, 0, 64
	.other		__nv_reservedSMEM_offset_0_alias,@"STO_CUDA_RESERVED_SHARED STV_DEFAULT"
__nv_reservedSMEM_offset_0_alias:
	.zero		0
	.zero		64


//--------------------- .nv.constant0._Z20constant_fill_kernelPffi --------------------------
	.section	.nv.constant0._Z20constant_fill_kernelPffi,"a",@progbits
	.sectionflags	@""
	.align	4
.nv.constant0._Z20constant_fill_kernelPffi:
	.zero		912


//--------------------- SYMBOLS --------------------------

	.type		.nv.reservedSmem.offset0,@object
	.size		.nv.reservedSmem.offset0,0x4
